//
// Generated by NVIDIA NVVM Compiler
//
// Compiler Build ID: CL-36424714
// Cuda compilation tools, release 13.0, V13.0.88
// Based on NVVM 20.0.0
//

.version 9.0
.target sm_100
.address_size 64

	// .globl	_Z24histogram_without_atomicPiS_
// _ZZ16histogram_sharedPiS_E5cache has been demoted

.visible .entry _Z24histogram_without_atomicPiS_(
	.param .u64 .ptr .align 1 _Z24histogram_without_atomicPiS__param_0,
	.param .u64 .ptr .align 1 _Z24histogram_without_atomicPiS__param_1
)
{
	.reg .pred 	%p<2>;
	.reg .b32 	%r<8>;
	.reg .b64 	%rd<9>;

	ld.param.u64 	%rd2, [_Z24histogram_without_atomicPiS__param_0];
	ld.param.u64 	%rd3, [_Z24histogram_without_atomicPiS__param_1];
	cvta.to.global.u64 	%rd4, %rd3;
	mov.u32 	%r1, %tid.x;
	mov.u32 	%r2, %ntid.x;
	mov.u32 	%r3, %ctaid.x;
	mad.lo.s32 	%r4, %r2, %r3, %r1;
	mul.wide.s32 	%rd5, %r4, 4;
	add.s64 	%rd1, %rd4, %rd5;
	setp.gt.s32 	%p1, %r4, 999;
	@%p1 bra 	$L__BB0_2;
	cvta.to.global.u64 	%rd6, %rd2;
	ld.global.u32 	%r5, [%rd1];
	mul.wide.s32 	%rd7, %r5, 4;
	add.s64 	%rd8, %rd6, %rd7;
	ld.global.u32 	%r6, [%rd8];
	add.s32 	%r7, %r6, 1;
	st.global.u32 	[%rd8], %r7;
$L__BB0_2:
	ret;

}
	// .globl	_Z16histogram_atomicPiS_
.visible .entry _Z16histogram_atomicPiS_(
	.param .u64 .ptr .align 1 _Z16histogram_atomicPiS__param_0,
	.param .u64 .ptr .align 1 _Z16histogram_atomicPiS__param_1
)
{
	.reg .pred 	%p<2>;
	.reg .b32 	%r<7>;
	.reg .b64 	%rd<9>;

	ld.param.u64 	%rd2, [_Z16histogram_atomicPiS__param_0];
	ld.param.u64 	%rd3, [_Z16histogram_atomicPiS__param_1];
	cvta.to.global.u64 	%rd4, %rd3;
	mov.u32 	%r1, %tid.x;
	mov.u32 	%r2, %ntid.x;
	mov.u32 	%r3, %ctaid.x;
	mad.lo.s32 	%r4, %r2, %r3, %r1;
	mul.wide.s32 	%rd5, %r4, 4;
	add.s64 	%rd1, %rd4, %rd5;
	setp.gt.s32 	%p1, %r4, 999;
	@%p1 bra 	$L__BB1_2;
	cvta.to.global.u64 	%rd6, %rd2;
	ld.global.u32 	%r5, [%rd1];
	mul.wide.s32 	%rd7, %r5, 4;
	add.s64 	%rd8, %rd6, %rd7;
	atom.global.add.u32 	%r6, [%rd8], 1;
$L__BB1_2:
	ret;

}
	// .globl	_Z16histogram_sharedPiS_
.visible .entry _Z16histogram_sharedPiS_(
	.param .u64 .ptr .align 1 _Z16histogram_sharedPiS__param_0,
	.param .u64 .ptr .align 1 _Z16histogram_sharedPiS__param_1
)
{
	.reg .pred 	%p<3>;
	.reg .b32 	%r<21>;
	.reg .b64 	%rd<9>;
	// demoted variable
	.shared .align 4 .b8 _ZZ16histogram_sharedPiS_E5cache[64];
	ld.param.u64 	%rd1, [_Z16histogram_sharedPiS__param_0];
	ld.param.u64 	%rd2, [_Z16histogram_sharedPiS__param_1];
	cvta.to.global.u64 	%rd3, %rd2;
	mov.u32 	%r1, %tid.x;
	mov.u32 	%r2, %ntid.x;
	mov.u32 	%r10, %ctaid.x;
	mad.lo.s32 	%r20, %r2, %r10, %r1;
	mul.wide.s32 	%rd4, %r20, 4;
	add.s64 	%rd5, %rd3, %rd4;
	ld.global.u32 	%r4, [%rd5];
	shl.b32 	%r11, %r1, 2;
	mov.u32 	%r12, _ZZ16histogram_sharedPiS_E5cache;
	add.s32 	%r5, %r12, %r11;
	mov.b32 	%r13, 0;
	st.shared.u32 	[%r5], %r13;
	bar.sync 	0;
	setp.gt.s32 	%p1, %r20, 999;
	@%p1 bra 	$L__BB2_3;
	shl.b32 	%r14, %r4, 2;
	add.s32 	%r6, %r12, %r14;
	mov.u32 	%r16, %nctaid.x;
	mul.lo.s32 	%r7, %r2, %r16;
$L__BB2_2:
	atom.shared.add.u32 	%r17, [%r6], 1;
	add.s32 	%r20, %r20, %r7;
	setp.lt.s32 	%p2, %r20, 1000;
	@%p2 bra 	$L__BB2_2;
$L__BB2_3:
	cvta.to.global.u64 	%rd6, %rd1;
	bar.sync 	0;
	mul.wide.u32 	%rd7, %r1, 4;
	add.s64 	%rd8, %rd6, %rd7;
	ld.shared.u32 	%r18, [%r5];
	atom.global.add.u32 	%r19, [%rd8], %r18;
	ret;

}


// ===== COMPILED SASS (sm_100) =====

	.target	sm_100

	.elftype	@"ET_EXEC"


//--------------------- .note.nv.tkinfo           --------------------------
	.section	.note.nv.tkinfo,"",@"SHT_NOTE"
	.sectionflags	@"SHF_NOTE_NV_TKINFO"
	.tkinfo
        /*0018*/ 	.word	0x00000002
        /*0030*/ 	.string	""
        /*0030*/ 	.string	"ptxas"
        /*0030*/ 	.string	"Cuda compilation tools, release 13.0, V13.0.88"
        /*0030*/ 	.string	"Build cuda_13.0.r13.0/compiler.36424714_0"
        /*0030*/ 	.string	"-arch sm_100 -m 64 "



//--------------------- .note.nv.cuinfo           --------------------------
	.section	.note.nv.cuinfo,"",@"SHT_NOTE"
	.sectionflags	@"SHF_NOTE_NV_CUINFO"
        /*0018*/ 	.short	0x0002
        /*001a*/ 	.short	0x0064
        /*001c*/ 	.short	0x0082
	.zero		2


//--------------------- .nv.info                  --------------------------
	.section	.nv.info,"",@"SHT_CUDA_INFO"
	.align	4


	//----- nvinfo : EIATTR_REGCOUNT
	.align		4
        /*0000*/ 	.byte	0x04, 0x2f
        /*0002*/ 	.short	(.L_1 - .L_0)
	.align		4
.L_0:
        /*0004*/ 	.word	index@(_Z24histogram_without_atomicPiS_)
        /*0008*/ 	.word	0x0000000a


	//----- nvinfo : EIATTR_FRAME_SIZE
	.align		4
.L_1:
        /*000c*/ 	.byte	0x04, 0x11
        /*000e*/ 	.short	(.L_3 - .L_2)
	.align		4
.L_2:
        /*0010*/ 	.word	index@(_Z24histogram_without_atomicPiS_)
        /*0014*/ 	.word	0x00000000


	//----- nvinfo : EIATTR_REGCOUNT
	.align		4
.L_3:
        /*0018*/ 	.byte	0x04, 0x2f
        /*001a*/ 	.short	(.L_5 - .L_4)
	.align		4
.L_4:
        /*001c*/ 	.word	index@(_Z16histogram_atomicPiS_)
        /*0020*/ 	.word	0x0000000a


	//----- nvinfo : EIATTR_FRAME_SIZE
	.align		4
.L_5:
        /*0024*/ 	.byte	0x04, 0x11
        /*0026*/ 	.short	(.L_7 - .L_6)
	.align		4
.L_6:
        /*0028*/ 	.word	index@(_Z16histogram_atomicPiS_)
        /*002c*/ 	.word	0x00000000


	//----- nvinfo : EIATTR_REGCOUNT
	.align		4
.L_7:
        /*0030*/ 	.byte	0x04, 0x2f
        /*0032*/ 	.short	(.L_9 - .L_8)
	.align		4
.L_8:
        /*0034*/ 	.word	index@(_Z16histogram_sharedPiS_)
        /*0038*/ 	.word	0x0000000a


	//----- nvinfo : EIATTR_FRAME_SIZE
	.align		4
.L_9:
        /*003c*/ 	.byte	0x04, 0x11
        /*003e*/ 	.short	(.L_11 - .L_10)
	.align		4
.L_10:
        /*0040*/ 	.word	index@(_Z16histogram_sharedPiS_)
        /*0044*/ 	.word	0x00000000


	//----- nvinfo : EIATTR_MIN_STACK_SIZE
	.align		4
.L_11:
        /*0048*/ 	.byte	0x04, 0x12
        /*004a*/ 	.short	(.L_13 - .L_12)
	.align		4
.L_12:
        /*004c*/ 	.word	index@(_Z16histogram_sharedPiS_)
        /*0050*/ 	.word	0x00000000


	//----- nvinfo : EIATTR_MIN_STACK_SIZE
	.align		4
.L_13:
        /*0054*/ 	.byte	0x04, 0x12
        /*0056*/ 	.short	(.L_15 - .L_14)
	.align		4
.L_14:
        /*0058*/ 	.word	index@(_Z16histogram_atomicPiS_)
        /*005c*/ 	.word	0x00000000


	//----- nvinfo : EIATTR_MIN_STACK_SIZE
	.align		4
.L_15:
        /*0060*/ 	.byte	0x04, 0x12
        /*0062*/ 	.short	(.L_17 - .L_16)
	.align		4
.L_16:
        /*0064*/ 	.word	index@(_Z24histogram_without_atomicPiS_)
        /*0068*/ 	.word	0x00000000
.L_17:


//--------------------- .nv.compat                --------------------------
	.section	.nv.compat,"",@"SHT_CUDA_COMPAT_INFO"
	.align	4
        /*0000*/ 	.byte	0x02, 0x09, 0x00, 0x00, 0x02, 0x02, 0x01, 0x00, 0x02, 0x05, 0x05, 0x00, 0x03, 0x07, 0x01, 0x01
        /*0010*/ 	.byte	0x02, 0x03, 0x00, 0x00, 0x02, 0x06, 0x01, 0x00, 0x04, 0x0b, 0x08, 0x00, 0x09, 0x00, 0x00, 0x00
        /*0020*/ 	.byte	0x00, 0x00, 0x00, 0x00


//--------------------- .nv.info._Z16histogram_sharedPiS_ --------------------------
	.section	.nv.info._Z16histogram_sharedPiS_,"",@"SHT_CUDA_INFO"
	.sectionflags	@""
	.align	4


	//----- nvinfo : EIATTR_CUDA_API_VERSION
	.align		4
        /*0000*/ 	.byte	0x04, 0x37
        /*0002*/ 	.short	(.L_19 - .L_18)
.L_18:
        /*0004*/ 	.word	0x00000082


	//----- nvinfo : EIATTR_KPARAM_INFO
	.align		4
.L_19:
        /*0008*/ 	.byte	0x04, 0x17
        /*000a*/ 	.short	(.L_21 - .L_20)
.L_20:
        /*000c*/ 	.word	0x00000000
        /*0010*/ 	.short	0x0001
        /*0012*/ 	.short	0x0008
        /*0014*/ 	.byte	0x00, 0xf5, 0x21, 0x00


	//----- nvinfo : EIATTR_KPARAM_INFO
	.align		4
.L_21:
        /*0018*/ 	.byte	0x04, 0x17
        /*001a*/ 	.short	(.L_23 - .L_22)
.L_22:
        /*001c*/ 	.word	0x00000000
        /*0020*/ 	.short	0x0000
        /*0022*/ 	.short	0x0000
        /*0024*/ 	.byte	0x00, 0xf5, 0x21, 0x00


	//----- nvinfo : EIATTR_SPARSE_MMA_MASK
	.align		4
.L_23:
        /*0028*/ 	.byte	0x03, 0x50
        /*002a*/ 	.short	0x0000


	//----- nvinfo : EIATTR_MAXREG_COUNT
	.align		4
        /*002c*/ 	.byte	0x03, 0x1b
        /*002e*/ 	.short	0x00ff


	//----- nvinfo : EIATTR_NUM_BARRIERS
	.align		4
        /*0030*/ 	.byte	0x02, 0x4c
        /*0032*/ 	.byte	0x01
	.zero		1


	//----- nvinfo : EIATTR_MERCURY_ISA_VERSION
	.align		4
        /*0034*/ 	.byte	0x03, 0x5f
        /*0036*/ 	.short	0x0101


	//----- nvinfo : EIATTR_VRC_CTA_INIT_COUNT
	.align		4
        /*0038*/ 	.byte	0x02, 0x4a
	.zero		1
	.zero		1


	//----- nvinfo : EIATTR_EXIT_INSTR_OFFSETS
	.align		4
        /*003c*/ 	.byte	0x04, 0x1c
        /*003e*/ 	.short	(.L_25 - .L_24)


	//   ....[0]....
.L_24:
        /*0040*/ 	.word	0x000001f0


	//----- nvinfo : EIATTR_CRS_STACK_SIZE
	.align		4
.L_25:
        /*0044*/ 	.byte	0x04, 0x1e
        /*0046*/ 	.short	(.L_27 - .L_26)
.L_26:
        /*0048*/ 	.word	0x00000000


	//----- nvinfo : EIATTR_CBANK_PARAM_SIZE
	.align		4
.L_27:
        /*004c*/ 	.byte	0x03, 0x19
        /*004e*/ 	.short	0x0010


	//----- nvinfo : EIATTR_PARAM_CBANK
	.align		4
        /*0050*/ 	.byte	0x04, 0x0a
        /*0052*/ 	.short	(.L_29 - .L_28)
	.align		4
.L_28:
        /*0054*/ 	.word	index@(.nv.constant0._Z16histogram_sharedPiS_)
        /*0058*/ 	.short	0x0380
        /*005a*/ 	.short	0x0010


	//----- nvinfo : EIATTR_SW_WAR
	.align		4
.L_29:
        /*005c*/ 	.byte	0x04, 0x36
        /*005e*/ 	.short	(.L_31 - .L_30)
.L_30:
        /*0060*/ 	.word	0x00000008
.L_31:


//--------------------- .nv.info._Z16histogram_atomicPiS_ --------------------------
	.section	.nv.info._Z16histogram_atomicPiS_,"",@"SHT_CUDA_INFO"
	.sectionflags	@""
	.align	4


	//----- nvinfo : EIATTR_CUDA_API_VERSION
	.align		4
        /*0000*/ 	.byte	0x04, 0x37
        /*0002*/ 	.short	(.L_33 - .L_32)
.L_32:
        /*0004*/ 	.word	0x00000082


	//----- nvinfo : EIATTR_KPARAM_INFO
	.align		4
.L_33:
        /*0008*/ 	.byte	0x04, 0x17
        /*000a*/ 	.short	(.L_35 - .L_34)
.L_34:
        /*000c*/ 	.word	0x00000000
        /*0010*/ 	.short	0x0001
        /*0012*/ 	.short	0x0008
        /*0014*/ 	.byte	0x00, 0xf5, 0x21, 0x00


	//----- nvinfo : EIATTR_KPARAM_INFO
	.align		4
.L_35:
        /*0018*/ 	.byte	0x04, 0x17
        /*001a*/ 	.short	(.L_37 - .L_36)
.L_36:
        /*001c*/ 	.word	0x00000000
        /*0020*/ 	.short	0x0000
        /*0022*/ 	.short	0x0000
        /*0024*/ 	.byte	0x00, 0xf5, 0x21, 0x00


	//----- nvinfo : EIATTR_SPARSE_MMA_MASK
	.align		4
.L_37:
        /*0028*/ 	.byte	0x03, 0x50
        /*002a*/ 	.short	0x0000


	//----- nvinfo : EIATTR_MAXREG_COUNT
	.align		4
        /*002c*/ 	.byte	0x03, 0x1b
        /*002e*/ 	.short	0x00ff


	//----- nvinfo : EIATTR_MERCURY_ISA_VERSION
	.align		4
        /*0030*/ 	.byte	0x03, 0x5f
        /*0032*/ 	.short	0x0101


	//----- nvinfo : EIATTR_VRC_CTA_INIT_COUNT
	.align		4
        /*0034*/ 	.byte	0x02, 0x4a
	.zero		1
	.zero		1


	//----- nvinfo : EIATTR_EXIT_INSTR_OFFSETS
	.align		4
        /*0038*/ 	.byte	0x04, 0x1c
        /*003a*/ 	.short	(.L_39 - .L_38)


	//   ....[0]....
.L_38:
        /*003c*/ 	.word	0x00000070


	//   ....[1]....
        /*0040*/ 	.word	0x000000f0


	//----- nvinfo : EIATTR_CBANK_PARAM_SIZE
	.align		4
.L_39:
        /*0044*/ 	.byte	0x03, 0x19
        /*0046*/ 	.short	0x0010


	//----- nvinfo : EIATTR_PARAM_CBANK
	.align		4
        /*0048*/ 	.byte	0x04, 0x0a
        /*004a*/ 	.short	(.L_41 - .L_40)
	.align		4
.L_40:
        /*004c*/ 	.word	index@(.nv.constant0._Z16histogram_atomicPiS_)
        /*0050*/ 	.short	0x0380
        /*0052*/ 	.short	0x0010


	//----- nvinfo : EIATTR_SW_WAR
	.align		4
.L_41:
        /*0054*/ 	.byte	0x04, 0x36
        /*0056*/ 	.short	(.L_43 - .L_42)
.L_42:
        /*0058*/ 	.word	0x00000008
.L_43:


//--------------------- .nv.info._Z24histogram_without_atomicPiS_ --------------------------
	.section	.nv.info._Z24histogram_without_atomicPiS_,"",@"SHT_CUDA_INFO"
	.sectionflags	@""
	.align	4


	//----- nvinfo : EIATTR_CUDA_API_VERSION
	.align		4
        /*0000*/ 	.byte	0x04, 0x37
        /*0002*/ 	.short	(.L_45 - .L_44)
.L_44:
        /*0004*/ 	.word	0x00000082


	//----- nvinfo : EIATTR_KPARAM_INFO
	.align		4
.L_45:
        /*0008*/ 	.byte	0x04, 0x17
        /*000a*/ 	.short	(.L_47 - .L_46)
.L_46:
        /*000c*/ 	.word	0x00000000
        /*0010*/ 	.short	0x0001
        /*0012*/ 	.short	0x0008
        /*0014*/ 	.byte	0x00, 0xf5, 0x21, 0x00


	//----- nvinfo : EIATTR_KPARAM_INFO
	.align		4
.L_47:
        /*0018*/ 	.byte	0x04, 0x17
        /*001a*/ 	.short	(.L_49 - .L_48)
.L_48:
        /*001c*/ 	.word	0x00000000
        /*0020*/ 	.short	0x0000
        /*0022*/ 	.short	0x0000
        /*0024*/ 	.byte	0x00, 0xf5, 0x21, 0x00


	//----- nvinfo : EIATTR_SPARSE_MMA_MASK
	.align		4
.L_49:
        /*0028*/ 	.byte	0x03, 0x50
        /*002a*/ 	.short	0x0000


	//----- nvinfo : EIATTR_MAXREG_COUNT
	.align		4
        /*002c*/ 	.byte	0x03, 0x1b
        /*002e*/ 	.short	0x00ff


	//----- nvinfo : EIATTR_MERCURY_ISA_VERSION
	.align		4
        /*0030*/ 	.byte	0x03, 0x5f
        /*0032*/ 	.short	0x0101


	//----- nvinfo : EIATTR_VRC_CTA_INIT_COUNT
	.align		4
        /*0034*/ 	.byte	0x02, 0x4a
	.zero		1
	.zero		1


	//----- nvinfo : EIATTR_EXIT_INSTR_OFFSETS
	.align		4
        /*0038*/ 	.byte	0x04, 0x1c
        /*003a*/ 	.short	(.L_51 - .L_50)


	//   ....[0]....
.L_50:
        /*003c*/ 	.word	0x00000070


	//   ....[1]....
        /*0040*/ 	.word	0x00000100


	//----- nvinfo : EIATTR_CBANK_PARAM_SIZE
	.align		4
.L_51:
        /*0044*/ 	.byte	0x03, 0x19
        /*0046*/ 	.short	0x0010


	//----- nvinfo : EIATTR_PARAM_CBANK
	.align		4
        /*0048*/ 	.byte	0x04, 0x0a
        /*004a*/ 	.short	(.L_53 - .L_52)
	.align		4
.L_52:
        /*004c*/ 	.word	index@(.nv.constant0._Z24histogram_without_atomicPiS_)
        /*0050*/ 	.short	0x0380
        /*0052*/ 	.short	0x0010


	//----- nvinfo : EIATTR_SW_WAR
	.align		4
.L_53:
        /*0054*/ 	.byte	0x04, 0x36
        /*0056*/ 	.short	(.L_55 - .L_54)
.L_54:
        /*0058*/ 	.word	0x00000008
.L_55:


//--------------------- .nv.callgraph             --------------------------
	.section	.nv.callgraph,"",@"SHT_CUDA_CALLGRAPH"
	.align	4
	.sectionentsize	8
	.align		4
        /*0000*/ 	.word	0x00000000
	.align		4
        /*0004*/ 	.word	0xffffffff
	.align		4
        /*0008*/ 	.word	0x00000000
	.align		4
        /*000c*/ 	.word	0xfffffffe
	.align		4
        /*0010*/ 	.word	0x00000000
	.align		4
        /*0014*/ 	.word	0xfffffffd
	.align		4
        /*0018*/ 	.word	0x00000000
	.align		4
        /*001c*/ 	.word	0xfffffffc


//--------------------- .text._Z16histogram_sharedPiS_ --------------------------
	.section	.text._Z16histogram_sharedPiS_,"ax",@progbits
	.align	128
        .global         _Z16histogram_sharedPiS_
        .type           _Z16histogram_sharedPiS_,@function
        .size           _Z16histogram_sharedPiS_,(.L_x_6 - _Z16histogram_sharedPiS_)
        .other          _Z16histogram_sharedPiS_,@"STO_CUDA_ENTRY STV_DEFAULT"
_Z16histogram_sharedPiS_:
.text._Z16histogram_sharedPiS_:
[----:B------:R-:W-:Y:S01]  /*0000*/  LDC R1, c[0x0][0x37c] ;  /* 0x0000df00ff017b82 */ /* 0x000fe20000000800 */
[----:B------:R-:W0:Y:S07]  /*0010*/  S2R R7, SR_TID.X ;  /* 0x0000000000077919 */ /* 0x000e2e0000002100 */
[----:B------:R-:W1:Y:S01]  /*0020*/  S2UR UR5, SR_CgaCtaId ;  /* 0x00000000000579c3 */ /* 0x000e620000008800 */
[----:B------:R-:W0:Y:S01]  /*0030*/  LDCU UR8, c[0x0][0x360] ;  /* 0x00006c00ff0877ac */ /* 0x000e220008000800 */
[----:B------:R-:W0:Y:S01]  /*0040*/  S2R R0, SR_CTAID.X ;  /* 0x0000000000007919 */ /* 0x000e220000002500 */
[----:B------:R-:W2:Y:S05]  /*0050*/  LDCU.64 UR6, c[0x0][0x358] ;  /* 0x00006b00ff0677ac */ /* 0x000eaa0008000a00 */
[----:B------:R-:W3:Y:S01]  /*0060*/  LDC.64 R2, c[0x0][0x388] ;  /* 0x0000e200ff027b82 */ /* 0x000ee20000000a00 */
[----:B------:R-:W-:Y:S01]  /*0070*/  UMOV UR4, 0x400 ;  /* 0x0000040000047882 */ /* 0x000fe20000000000 */
[----:B------:R-:W-:Y:S01]  /*0080*/  BSSY.RECONVERGENT B0, `(.L_x_0) ;  /* 0x0000011000007945 */ /* 0x000fe20003800200 */
[----:B-1----:R-:W-:Y:S01]  /*0090*/  ULEA UR4, UR5, UR4, 0x18 ;  /* 0x0000000405047291 */ /* 0x002fe2000f8ec0ff */
[----:B0-----:R-:W-:-:S05]  /*00a0*/  IMAD R5, R0, UR8, R7 ;  /* 0x0000000800057c24 */ /* 0x001fca000f8e0207 */
[----:B------:R-:W-:Y:S01]  /*00b0*/  LEA R0, R7, UR4, 0x2 ;  /* 0x0000000407007c11 */ /* 0x000fe2000f8e10ff */
[C---:B---3--:R-:W-:Y:S01]  /*00c0*/  IMAD.WIDE R2, R5.reuse, 0x4, R2 ;  /* 0x0000000405027825 */ /* 0x048fe200078e0202 */
[----:B------:R-:W-:-:S03]  /*00d0*/  ISETP.GT.AND P0, PT, R5, 0x3e7, PT ;  /* 0x000003e70500780c */ /* 0x000fc60003f04270 */
[----:B------:R0:W-:Y:S04]  /*00e0*/  STS [R0], RZ ;  /* 0x000000ff00007388 */ /* 0x0001e80000000800 */
[----:B--2---:R0:W5:Y:S01]  /*00f0*/  LDG.E R2, desc[UR6][R2.64] ;  /* 0x0000000602027981 */ /* 0x004162000c1e1900 */
[----:B------:R-:W-:Y:S06]  /*0100*/  BAR.SYNC.DEFER_BLOCKING 0x0 ;  /* 0x0000000000007b1d */ /* 0x000fec0000010000 */
[----:B------:R-:W-:Y:S05]  /*0110*/  @P0 BRA `(.L_x_1) ;  /* 0x00000000001c0947 */ /* 0x000fea0003800000 */
[----:B------:R-:W1:Y:S01]  /*0120*/  LDC R4, c[0x0][0x370] ;  /* 0x0000dc00ff047b82 */ /* 0x000e620000000800 */
[----:B-----5:R-:W-:Y:S01]  /*0130*/  LEA R2, R2, UR4, 0x2 ;  /* 0x0000000402027c11 */ /* 0x020fe2000f8e10ff */
[----:B-1----:R-:W-:-:S07]  /*0140*/  IMAD R4, R4, UR8, RZ ;  /* 0x0000000804047c24 */ /* 0x002fce000f8e02ff */
.L_x_2:
[----:B------:R-:W-:Y:S01]  /*0150*/  IADD3 R5, PT, PT, R4, R5, RZ ;  /* 0x0000000504057210 */ /* 0x000fe20007ffe0ff */
[----:B------:R1:W-:Y:S03]  /*0160*/  ATOMS.POPC.INC.32 RZ, [R2+URZ] ;  /* 0x0000000002ff7f8c */ /* 0x0003e6000d8000ff */
[----:B------:R-:W-:-:S13]  /*0170*/  ISETP.GE.AND P0, PT, R5, 0x3e8, PT ;  /* 0x000003e80500780c */ /* 0x000fda0003f06270 */
[----:B-1----:R-:W-:Y:S05]  /*0180*/  @!P0 BRA `(.L_x_2) ;  /* 0xfffffffc00f08947 */ /* 0x002fea000383ffff */
.L_x_1:
[----:B------:R-:W-:Y:S05]  /*0190*/  BSYNC.RECONVERGENT B0 ;  /* 0x0000000000007941 */ /* 0x000fea0003800200 */
.L_x_0:
[----:B------:R-:W-:Y:S08]  /*01a0*/  BAR.SYNC.DEFER_BLOCKING 0x0 ;  /* 0x0000000000007b1d */ /* 0x000ff00000010000 */
[----:B0----5:R-:W0:Y:S01]  /*01b0*/  LDC.64 R2, c[0x0][0x380] ;  /* 0x0000e000ff027b82 */ /* 0x021e220000000a00 */
[----:B------:R-:W1:Y:S01]  /*01c0*/  LDS R5, [R0] ;  /* 0x0000000000057984 */ /* 0x000e620000000800 */
[----:B0-----:R-:W-:-:S05]  /*01d0*/  IMAD.WIDE.U32 R2, R7, 0x4, R2 ;  /* 0x0000000407027825 */ /* 0x001fca00078e0002 */
[----:B-1----:R-:W-:Y:S01]  /*01e0*/  REDG.E.ADD.STRONG.GPU desc[UR6][R2.64], R5 ;  /* 0x000000050200798e */ /* 0x002fe2000c12e106 */
[----:B------:R-:W-:Y:S05]  /*01f0*/  EXIT ;  /* 0x000000000000794d */ /* 0x000fea0003800000 */
.L_x_3:
[----:B------:R-:W-:-:S00]  /*0200*/  BRA `(.L_x_3) ;  /* 0xfffffffc00fc7947 */ /* 0x000fc0000383ffff */
[----:B------:R-:W-:-:S00]  /*0210*/  NOP ;  /* 0x0000000000007918 */ /* 0x000fc00000000000 */
        /* <DEDUP_REMOVED lines=14> */
.L_x_6:


//--------------------- .text._Z16histogram_atomicPiS_ --------------------------
	.section	.text._Z16histogram_atomicPiS_,"ax",@progbits
	.align	128
        .global         _Z16histogram_atomicPiS_
        .type           _Z16histogram_atomicPiS_,@function
        .size           _Z16histogram_atomicPiS_,(.L_x_7 - _Z16histogram_atomicPiS_)
        .other          _Z16histogram_atomicPiS_,@"STO_CUDA_ENTRY STV_DEFAULT"
_Z16histogram_atomicPiS_:
.text._Z16histogram_atomicPiS_:
[----:B------:R-:W-:Y:S01]  /*0000*/  LDC R1, c[0x0][0x37c] ;  /* 0x0000df00ff017b82 */ /* 0x000fe20000000800 */
[----:B------:R-:W0:Y:S01]  /*0010*/  S2R R5, SR_TID.X ;  /* 0x0000000000057919 */ /* 0x000e220000002100 */
[----:B------:R-:W0:Y:S06]  /*0020*/  LDCU UR4, c[0x0][0x360] ;  /* 0x00006c00ff0477ac */ /* 0x000e2c0008000800 */
[----:B------:R-:W1:Y:S01]  /*0030*/  LDC.64 R2, c[0x0][0x388] ;  /* 0x0000e200ff027b82 */ /* 0x000e620000000a00 */
[----:B------:R-:W0:Y:S02]  /*0040*/  S2R R0, SR_CTAID.X ;  /* 0x0000000000007919 */ /* 0x000e240000002500 */
[----:B0-----:R-:W-:-:S05]  /*0050*/  IMAD R5, R0, UR4, R5 ;  /* 0x0000000400057c24 */ /* 0x001fca000f8e0205 */
[----:B------:R-:W-:-:S13]  /*0060*/  ISETP.GT.AND P0, PT, R5, 0x3e7, PT ;  /* 0x000003e70500780c */ /* 0x000fda0003f04270 */
[----:B-1----:R-:W-:Y:S05]  /*0070*/  @P0 EXIT ;  /* 0x000000000000094d */ /* 0x002fea0003800000 */
[----:B------:R-:W0:Y:S01]  /*0080*/  LDCU.64 UR4, c[0x0][0x358] ;  /* 0x00006b00ff0477ac */ /* 0x000e220008000a00 */
[----:B------:R-:W-:Y:S02]  /*0090*/  IMAD.WIDE R2, R5, 0x4, R2 ;  /* 0x0000000405027825 */ /* 0x000fe400078e0202 */
[----:B------:R-:W1:Y:S04]  /*00a0*/  LDC.64 R4, c[0x0][0x380] ;  /* 0x0000e000ff047b82 */ /* 0x000e680000000a00 */
[----:B0-----:R-:W1:Y:S01]  /*00b0*/  LDG.E R3, desc[UR4][R2.64] ;  /* 0x0000000402037981 */ /* 0x001e62000c1e1900 */
[----:B------:R-:W-:Y:S02]  /*00c0*/  HFMA2 R7, -RZ, RZ, 0, 5.9604644775390625e-08 ;  /* 0x00000001ff077431 */ /* 0x000fe400000001ff */
[----:B-1----:R-:W-:-:S05]  /*00d0*/  IMAD.WIDE R4, R3, 0x4, R4 ;  /* 0x0000000403047825 */ /* 0x002fca00078e0204 */
[----:B------:R-:W-:Y:S01]  /*00e0*/  REDG.E.ADD.STRONG.GPU desc[UR4][R4.64], R7 ;  /* 0x000000070400798e */ /* 0x000fe2000c12e104 */
[----:B------:R-:W-:Y:S05]  /*00f0*/  EXIT ;  /* 0x000000000000794d */ /* 0x000fea0003800000 */
.L_x_4:
        /* <DEDUP_REMOVED lines=16> */
.L_x_7:


//--------------------- .text._Z24histogram_without_atomicPiS_ --------------------------
	.section	.text._Z24histogram_without_atomicPiS_,"ax",@progbits
	.align	128
        .global         _Z24histogram_without_atomicPiS_
        .type           _Z24histogram_without_atomicPiS_,@function
        .size           _Z24histogram_without_atomicPiS_,(.L_x_8 - _Z24histogram_without_atomicPiS_)
        .other          _Z24histogram_without_atomicPiS_,@"STO_CUDA_ENTRY STV_DEFAULT"
_Z24histogram_without_atomicPiS_:
.text._Z24histogram_without_atomicPiS_:
        /* <DEDUP_REMOVED lines=11> */
[----:B0-----:R-:W1:Y:S02]  /*00b0*/  LDG.E R3, desc[UR4][R2.64] ;  /* 0x0000000402037981 */ /* 0x001e64000c1e1900 */
[----:B-1----:R-:W-:-:S05]  /*00c0*/  IMAD.WIDE R4, R3, 0x4, R4 ;  /* 0x0000000403047825 */ /* 0x002fca00078e0204 */
[----:B------:R-:W2:Y:S02]  /*00d0*/  LDG.E R0, desc[UR4][R4.64] ;  /* 0x0000000404007981 */ /* 0x000ea4000c1e1900 */
[----:B--2---:R-:W-:-:S05]  /*00e0*/  IADD3 R7, PT, PT, R0, 0x1, RZ ;  /* 0x0000000100077810 */ /* 0x004fca0007ffe0ff */
[----:B------:R-:W-:Y:S01]  /*00f0*/  STG.E desc[UR4][R4.64], R7 ;  /* 0x0000000704007986 */ /* 0x000fe2000c101904 */
[----:B------:R-:W-:Y:S05]  /*0100*/  EXIT ;  /* 0x000000000000794d */ /* 0x000fea0003800000 */
.L_x_5:
        /* <DEDUP_REMOVED lines=15> */
.L_x_8:


//--------------------- .nv.shared._Z16histogram_sharedPiS_ --------------------------
	.section	.nv.shared._Z16histogram_sharedPiS_,"aw",@nobits
	.sectionflags	@""
	.align	4
.nv.shared._Z16histogram_sharedPiS_:
	.zero		1088


//--------------------- .nv.shared.reserved.0     --------------------------
	.section	.nv.shared.reserved.0,"aw",@nobits
	.weak		__nv_reservedSMEM_offset_0_alias
	.size		__nv_reservedSMEM_offset_0_alias, 0, 64
	.other		__nv_reservedSMEM_offset_0_alias,@"STO_CUDA_RESERVED_SHARED STV_DEFAULT"
__nv_reservedSMEM_offset_0_alias:
	.zero		0
	.zero		64


//--------------------- .nv.constant0._Z16histogram_sharedPiS_ --------------------------
	.section	.nv.constant0._Z16histogram_sharedPiS_,"a",@progbits
	.sectionflags	@""
	.align	4
.nv.constant0._Z16histogram_sharedPiS_:
	.zero		912


//--------------------- .nv.constant0._Z16histogram_atomicPiS_ --------------------------
	.section	.nv.constant0._Z16histogram_atomicPiS_,"a",@progbits
	.sectionflags	@""
	.align	4
.nv.constant0._Z16histogram_atomicPiS_:
	.zero		912


//--------------------- .nv.constant0._Z24histogram_without_atomicPiS_ --------------------------
	.section	.nv.constant0._Z24histogram_without_atomicPiS_,"a",@progbits
	.sectionflags	@""
	.align	4
.nv.constant0._Z24histogram_without_atomicPiS_:
	.zero		912


//--------------------- SYMBOLS --------------------------

	.type		.nv.reservedSmem.offset0,@object
	.size		.nv.reservedSmem.offset0,0x4
	.type		.nv.reservedSmem.cap,@object
	.size		.nv.reservedSmem.cap,0x4
